//
// Generated by NVIDIA NVVM Compiler
//
// Compiler Build ID: CL-36424714
// Cuda compilation tools, release 13.0, V13.0.88
// Based on NVVM 20.0.0
//

.version 9.0
.target sm_100
.address_size 64

	// .globl	_Z9reduceSumPfS_
// _ZZ9reduceSumPfS_E1s has been demoted

.visible .entry _Z9reduceSumPfS_(
	.param .u64 .ptr .align 1 _Z9reduceSumPfS__param_0,
	.param .u64 .ptr .align 1 _Z9reduceSumPfS__param_1
)
{
	.reg .pred 	%p<15>;
	.reg .b32 	%r<32>;
	.reg .b32 	%f<28>;
	.reg .b64 	%rd<9>;
	// demoted variable
	.shared .align 4 .b8 _ZZ9reduceSumPfS_E1s[32];
	ld.param.u64 	%rd2, [_Z9reduceSumPfS__param_0];
	ld.param.u64 	%rd1, [_Z9reduceSumPfS__param_1];
	cvta.to.global.u64 	%rd3, %rd2;
	mov.u32 	%r1, %ctaid.x;
	mov.u32 	%r2, %tid.x;
	and.b32  	%r3, %r2, 31;
	shl.b32 	%r4, %r1, 10;
	shl.b32 	%r5, %r2, 2;
	add.s32 	%r6, %r4, %r5;
	mul.wide.u32 	%rd4, %r6, 4;
	add.s64 	%rd5, %rd3, %rd4;
	ld.global.v4.f32 	{%f3, %f4, %f5, %f6}, [%rd5];
	add.f32 	%f7, %f3, 0f00000000;
	add.f32 	%f8, %f7, %f4;
	add.f32 	%f9, %f8, %f5;
	add.f32 	%f10, %f9, %f6;
	mov.b32 	%r7, %f10;
	shfl.sync.down.b32	%r8|%p1, %r7, 16, 31, -1;
	mov.b32 	%f11, %r8;
	add.f32 	%f12, %f10, %f11;
	mov.b32 	%r9, %f12;
	shfl.sync.down.b32	%r10|%p2, %r9, 8, 31, -1;
	mov.b32 	%f13, %r10;
	add.f32 	%f14, %f12, %f13;
	mov.b32 	%r11, %f14;
	shfl.sync.down.b32	%r12|%p3, %r11, 4, 31, -1;
	mov.b32 	%f15, %r12;
	add.f32 	%f16, %f14, %f15;
	mov.b32 	%r13, %f16;
	shfl.sync.down.b32	%r14|%p4, %r13, 2, 31, -1;
	mov.b32 	%f17, %r14;
	add.f32 	%f18, %f16, %f17;
	mov.b32 	%r15, %f18;
	shfl.sync.down.b32	%r16|%p5, %r15, 1, 31, -1;
	mov.b32 	%f19, %r16;
	add.f32 	%f1, %f18, %f19;
	setp.ne.s32 	%p6, %r3, 0;
	@%p6 bra 	$L__BB0_2;
	shr.u32 	%r17, %r2, 3;
	mov.u32 	%r18, _ZZ9reduceSumPfS_E1s;
	add.s32 	%r19, %r18, %r17;
	st.shared.f32 	[%r19], %f1;
$L__BB0_2:
	bar.sync 	0;
	setp.gt.u32 	%p7, %r2, 31;
	setp.gt.u32 	%p8, %r3, 7;
	or.pred  	%p9, %p7, %p8;
	@%p9 bra 	$L__BB0_5;
	setp.ne.s32 	%p10, %r3, 0;
	shl.b32 	%r21, %r3, 2;
	mov.u32 	%r22, _ZZ9reduceSumPfS_E1s;
	add.s32 	%r23, %r22, %r21;
	ld.shared.f32 	%f20, [%r23];
	mov.b32 	%r24, %f20;
	shfl.sync.down.b32	%r25|%p11, %r24, 8, 31, -1;
	mov.b32 	%f21, %r25;
	add.f32 	%f22, %f20, %f21;
	mov.b32 	%r26, %f22;
	shfl.sync.down.b32	%r27|%p12, %r26, 4, 31, -1;
	mov.b32 	%f23, %r27;
	add.f32 	%f24, %f22, %f23;
	mov.b32 	%r28, %f24;
	shfl.sync.down.b32	%r29|%p13, %r28, 2, 31, -1;
	mov.b32 	%f25, %r29;
	add.f32 	%f26, %f24, %f25;
	mov.b32 	%r30, %f26;
	shfl.sync.down.b32	%r31|%p14, %r30, 1, 31, -1;
	mov.b32 	%f27, %r31;
	add.f32 	%f2, %f26, %f27;
	@%p10 bra 	$L__BB0_5;
	cvta.to.global.u64 	%rd6, %rd1;
	mul.wide.u32 	%rd7, %r1, 4;
	add.s64 	%rd8, %rd6, %rd7;
	st.global.f32 	[%rd8], %f2;
$L__BB0_5:
	ret;

}


// ===== COMPILED SASS (sm_100) =====

	.target	sm_100

	.elftype	@"ET_EXEC"


//--------------------- .note.nv.tkinfo           --------------------------
	.section	.note.nv.tkinfo,"",@"SHT_NOTE"
	.sectionflags	@"SHF_NOTE_NV_TKINFO"
	.tkinfo
        /*0018*/ 	.word	0x00000002
        /*0030*/ 	.string	""
        /*0030*/ 	.string	"ptxas"
        /*0030*/ 	.string	"Cuda compilation tools, release 13.0, V13.0.88"
        /*0030*/ 	.string	"Build cuda_13.0.r13.0/compiler.36424714_0"
        /*0030*/ 	.string	"-arch sm_100 -m 64 "



//--------------------- .note.nv.cuinfo           --------------------------
	.section	.note.nv.cuinfo,"",@"SHT_NOTE"
	.sectionflags	@"SHF_NOTE_NV_CUINFO"
        /*0018*/ 	.short	0x0002
        /*001a*/ 	.short	0x0064
        /*001c*/ 	.short	0x0082
	.zero		2


//--------------------- .nv.info                  --------------------------
	.section	.nv.info,"",@"SHT_CUDA_INFO"
	.align	4


	//----- nvinfo : EIATTR_REGCOUNT
	.align		4
        /*0000*/ 	.byte	0x04, 0x2f
        /*0002*/ 	.short	(.L_1 - .L_0)
	.align		4
.L_0:
        /*0004*/ 	.word	index@(_Z9reduceSumPfS_)
        /*0008*/ 	.word	0x0000000e


	//----- nvinfo : EIATTR_FRAME_SIZE
	.align		4
.L_1:
        /*000c*/ 	.byte	0x04, 0x11
        /*000e*/ 	.short	(.L_3 - .L_2)
	.align		4
.L_2:
        /*0010*/ 	.word	index@(_Z9reduceSumPfS_)
        /*0014*/ 	.word	0x00000000


	//----- nvinfo : EIATTR_MIN_STACK_SIZE
	.align		4
.L_3:
        /*0018*/ 	.byte	0x04, 0x12
        /*001a*/ 	.short	(.L_5 - .L_4)
	.align		4
.L_4:
        /*001c*/ 	.word	index@(_Z9reduceSumPfS_)
        /*0020*/ 	.word	0x00000000
.L_5:


//--------------------- .nv.compat                --------------------------
	.section	.nv.compat,"",@"SHT_CUDA_COMPAT_INFO"
	.align	4
        /*0000*/ 	.byte	0x02, 0x09, 0x00, 0x00, 0x02, 0x02, 0x01, 0x00, 0x02, 0x05, 0x05, 0x00, 0x03, 0x07, 0x01, 0x01
        /*0010*/ 	.byte	0x02, 0x03, 0x00, 0x00, 0x02, 0x06, 0x01, 0x00, 0x04, 0x0b, 0x08, 0x00, 0x09, 0x00, 0x00, 0x00
        /*0020*/ 	.byte	0x00, 0x00, 0x00, 0x00


//--------------------- .nv.info._Z9reduceSumPfS_ --------------------------
	.section	.nv.info._Z9reduceSumPfS_,"",@"SHT_CUDA_INFO"
	.sectionflags	@""
	.align	4


	//----- nvinfo : EIATTR_CUDA_API_VERSION
	.align		4
        /*0000*/ 	.byte	0x04, 0x37
        /*0002*/ 	.short	(.L_7 - .L_6)
.L_6:
        /*0004*/ 	.word	0x00000082


	//----- nvinfo : EIATTR_KPARAM_INFO
	.align		4
.L_7:
        /*0008*/ 	.byte	0x04, 0x17
        /*000a*/ 	.short	(.L_9 - .L_8)
.L_8:
        /*000c*/ 	.word	0x00000000
        /*0010*/ 	.short	0x0001
        /*0012*/ 	.short	0x0008
        /*0014*/ 	.byte	0x00, 0xf5, 0x21, 0x00


	//----- nvinfo : EIATTR_KPARAM_INFO
	.align		4
.L_9:
        /*0018*/ 	.byte	0x04, 0x17
        /*001a*/ 	.short	(.L_11 - .L_10)
.L_10:
        /*001c*/ 	.word	0x00000000
        /*0020*/ 	.short	0x0000
        /*0022*/ 	.short	0x0000
        /*0024*/ 	.byte	0x00, 0xf5, 0x21, 0x00


	//----- nvinfo : EIATTR_SPARSE_MMA_MASK
	.align		4
.L_11:
        /*0028*/ 	.byte	0x03, 0x50
        /*002a*/ 	.short	0x0000


	//----- nvinfo : EIATTR_MAXREG_COUNT
	.align		4
        /*002c*/ 	.byte	0x03, 0x1b
        /*002e*/ 	.short	0x00ff


	//----- nvinfo : EIATTR_NUM_BARRIERS
	.align		4
        /*0030*/ 	.byte	0x02, 0x4c
        /*0032*/ 	.byte	0x01
	.zero		1


	//----- nvinfo : EIATTR_MERCURY_ISA_VERSION
	.align		4
        /*0034*/ 	.byte	0x03, 0x5f
        /*0036*/ 	.short	0x0101


	//----- nvinfo : EIATTR_COOP_GROUP_MASK_REGIDS
	.align		4
        /*0038*/ 	.byte	0x04, 0x29
        /*003a*/ 	.short	(.L_13 - .L_12)


	//   ....[0]....
.L_12:
        /*003c*/ 	.word	0xffffffff


	//   ....[1]....
        /*0040*/ 	.word	0xffffffff


	//   ....[2]....
        /*0044*/ 	.word	0xffffffff


	//   ....[3]....
        /*0048*/ 	.word	0xffffffff


	//   ....[4]....
        /*004c*/ 	.word	0xffffffff


	//   ....[5]....
        /*0050*/ 	.word	0xffffffff


	//   ....[6]....
        /*0054*/ 	.word	0xffffffff


	//   ....[7]....
        /*0058*/ 	.word	0xffffffff


	//   ....[8]....
        /*005c*/ 	.word	0xffffffff


	//----- nvinfo : EIATTR_COOP_GROUP_INSTR_OFFSETS
	.align		4
.L_13:
        /*0060*/ 	.byte	0x04, 0x28
        /*0062*/ 	.short	(.L_15 - .L_14)


	//   ....[0]....
.L_14:
        /*0064*/ 	.word	0x00000110


	//   ....[1]....
        /*0068*/ 	.word	0x00000140


	//   ....[2]....
        /*006c*/ 	.word	0x00000180


	//   ....[3]....
        /*0070*/ 	.word	0x000001a0


	//   ....[4]....
        /*0074*/ 	.word	0x000001c0


	//   ....[5]....
        /*0078*/ 	.word	0x00000270


	//   ....[6]....
        /*007c*/ 	.word	0x00000290


	//   ....[7]....
        /*0080*/ 	.word	0x000002b0


	//   ....[8]....
        /*0084*/ 	.word	0x000002d0


	//----- nvinfo : EIATTR_VRC_CTA_INIT_COUNT
	.align		4
.L_15:
        /*0088*/ 	.byte	0x02, 0x4a
	.zero		1
	.zero		1


	//----- nvinfo : EIATTR_EXIT_INSTR_OFFSETS
	.align		4
        /*008c*/ 	.byte	0x04, 0x1c
        /*008e*/ 	.short	(.L_17 - .L_16)


	//   ....[0]....
.L_16:
        /*0090*/ 	.word	0x00000200


	//   ....[1]....
        /*0094*/ 	.word	0x000002e0


	//   ....[2]....
        /*0098*/ 	.word	0x00000330


	//----- nvinfo : EIATTR_CBANK_PARAM_SIZE
	.align		4
.L_17:
        /*009c*/ 	.byte	0x03, 0x19
        /*009e*/ 	.short	0x0010


	//----- nvinfo : EIATTR_PARAM_CBANK
	.align		4
        /*00a0*/ 	.byte	0x04, 0x0a
        /*00a2*/ 	.short	(.L_19 - .L_18)
	.align		4
.L_18:
        /*00a4*/ 	.word	index@(.nv.constant0._Z9reduceSumPfS_)
        /*00a8*/ 	.short	0x0380
        /*00aa*/ 	.short	0x0010


	//----- nvinfo : EIATTR_SW_WAR
	.align		4
.L_19:
        /*00ac*/ 	.byte	0x04, 0x36
        /*00ae*/ 	.short	(.L_21 - .L_20)
.L_20:
        /*00b0*/ 	.word	0x00000008
.L_21:


//--------------------- .nv.callgraph             --------------------------
	.section	.nv.callgraph,"",@"SHT_CUDA_CALLGRAPH"
	.align	4
	.sectionentsize	8
	.align		4
        /*0000*/ 	.word	0x00000000
	.align		4
        /*0004*/ 	.word	0xffffffff
	.align		4
        /*0008*/ 	.word	0x00000000
	.align		4
        /*000c*/ 	.word	0xfffffffe
	.align		4
        /*0010*/ 	.word	0x00000000
	.align		4
        /*0014*/ 	.word	0xfffffffd
	.align		4
        /*0018*/ 	.word	0x00000000
	.align		4
        /*001c*/ 	.word	0xfffffffc


//--------------------- .text._Z9reduceSumPfS_    --------------------------
	.section	.text._Z9reduceSumPfS_,"ax",@progbits
	.align	128
        .global         _Z9reduceSumPfS_
        .type           _Z9reduceSumPfS_,@function
        .size           _Z9reduceSumPfS_,(.L_x_1 - _Z9reduceSumPfS_)
        .other          _Z9reduceSumPfS_,@"STO_CUDA_ENTRY STV_DEFAULT"
_Z9reduceSumPfS_:
.text._Z9reduceSumPfS_:
[----:B------:R-:W-:Y:S01]  /*0000*/  LDC R1, c[0x0][0x37c] ;  /* 0x0000df00ff017b82 */ /* 0x000fe20000000800 */
[----:B------:R-:W0:Y:S07]  /*0010*/  S2R R0, SR_CTAID.X ;  /* 0x0000000000007919 */ /* 0x000e2e0000002500 */
[----:B------:R-:W1:Y:S01]  /*0020*/  LDC.64 R2, c[0x0][0x380] ;  /* 0x0000e000ff027b82 */ /* 0x000e620000000a00 */
[----:B------:R-:W2:Y:S01]  /*0030*/  LDCU.64 UR6, c[0x0][0x358] ;  /* 0x00006b00ff0677ac */ /* 0x000ea20008000a00 */
[----:B------:R-:W0:Y:S02]  /*0040*/  S2R R11, SR_TID.X ;  /* 0x00000000000b7919 */ /* 0x000e240000002100 */
[----:B0-----:R-:W-:-:S04]  /*0050*/  LEA R5, R0, R11, 0x8 ;  /* 0x0000000b00057211 */ /* 0x001fc800078e40ff */
[----:B------:R-:W-:-:S05]  /*0060*/  SHF.L.U32 R5, R5, 0x2, RZ ;  /* 0x0000000205057819 */ /* 0x000fca00000006ff */
[----:B-1----:R-:W-:-:S05]  /*0070*/  IMAD.WIDE.U32 R2, R5, 0x4, R2 ;  /* 0x0000000405027825 */ /* 0x002fca00078e0002 */
[----:B--2---:R0:W2:Y:S02]  /*0080*/  LDG.E.128 R4, desc[UR6][R2.64] ;  /* 0x0000000602047981 */ /* 0x0040a4000c1e1d00 */
[----:B0-----:R-:W-:-:S04]  /*0090*/  LOP3.LUT P1, R2, R11, 0x1f, RZ, 0xc0, !PT ;  /* 0x0000001f0b027812 */ /* 0x001fc8000782c0ff */
[----:B------:R-:W-:-:S04]  /*00a0*/  ISETP.GT.U32.AND P0, PT, R2, 0x7, PT ;  /* 0x000000070200780c */ /* 0x000fc80003f04070 */
[----:B------:R-:W-:-:S05]  /*00b0*/  ISETP.GT.U32.OR P0, PT, R11, 0x1f, P0 ;  /* 0x0000001f0b00780c */ /* 0x000fca0000704470 */
[----:B------:R-:W0:Y:S01]  /*00c0*/  @!P1 S2R R9, SR_CgaCtaId ;  /* 0x0000000000099919 */ /* 0x000e220000008800 */
[----:B--2---:R-:W-:-:S04]  /*00d0*/  FADD R4, RZ, R4 ;  /* 0x00000004ff047221 */ /* 0x004fc80000000000 */
[----:B------:R-:W-:-:S04]  /*00e0*/  FADD R5, R5, R4 ;  /* 0x0000000405057221 */ /* 0x000fc80000000000 */
[----:B------:R-:W-:-:S04]  /*00f0*/  FADD R6, R6, R5 ;  /* 0x0000000506067221 */ /* 0x000fc80000000000 */
[----:B------:R-:W-:-:S05]  /*0100*/  FADD R6, R7, R6 ;  /* 0x0000000607067221 */ /* 0x000fca0000000000 */
[----:B------:R-:W1:Y:S02]  /*0110*/  SHFL.DOWN PT, R5, R6, 0x10, 0x1f ;  /* 0x0a001f0006057f89 */ /* 0x000e6400000e0000 */
[----:B-1----:R-:W-:Y:S01]  /*0120*/  FADD R5, R6, R5 ;  /* 0x0000000506057221 */ /* 0x002fe20000000000 */
[----:B------:R-:W-:-:S04]  /*0130*/  @!P1 MOV R6, 0x400 ;  /* 0x0000040000069802 */ /* 0x000fc80000000f00 */
[----:B------:R-:W1:Y:S01]  /*0140*/  SHFL.DOWN PT, R4, R5, 0x8, 0x1f ;  /* 0x09001f0005047f89 */ /* 0x000e6200000e0000 */
[----:B0-----:R-:W-:-:S04]  /*0150*/  @!P1 LEA R6, R9, R6, 0x18 ;  /* 0x0000000609069211 */ /* 0x001fc800078ec0ff */
[----:B------:R-:W-:Y:S01]  /*0160*/  @!P1 LEA.HI R6, R11, R6, RZ, 0x1d ;  /* 0x000000060b069211 */ /* 0x000fe200078fe8ff */
[----:B-1----:R-:W-:-:S05]  /*0170*/  FADD R4, R5, R4 ;  /* 0x0000000405047221 */ /* 0x002fca0000000000 */
[----:B------:R-:W0:Y:S02]  /*0180*/  SHFL.DOWN PT, R7, R4, 0x4, 0x1f ;  /* 0x08801f0004077f89 */ /* 0x000e2400000e0000 */
[----:B0-----:R-:W-:-:S05]  /*0190*/  FADD R7, R4, R7 ;  /* 0x0000000704077221 */ /* 0x001fca0000000000 */
[----:B------:R-:W0:Y:S02]  /*01a0*/  SHFL.DOWN PT, R8, R7, 0x2, 0x1f ;  /* 0x08401f0007087f89 */ /* 0x000e2400000e0000 */
[----:B0-----:R-:W-:-:S05]  /*01b0*/  FADD R8, R7, R8 ;  /* 0x0000000807087221 */ /* 0x001fca0000000000 */
[----:B------:R-:W0:Y:S02]  /*01c0*/  SHFL.DOWN PT, R3, R8, 0x1, 0x1f ;  /* 0x08201f0008037f89 */ /* 0x000e2400000e0000 */
[----:B0-----:R-:W-:-:S05]  /*01d0*/  FADD R3, R8, R3 ;  /* 0x0000000308037221 */ /* 0x001fca0000000000 */
[----:B------:R0:W-:Y:S01]  /*01e0*/  @!P1 STS [R6], R3 ;  /* 0x0000000306009388 */ /* 0x0001e20000000800 */
[----:B------:R-:W-:Y:S06]  /*01f0*/  BAR.SYNC.DEFER_BLOCKING 0x0 ;  /* 0x0000000000007b1d */ /* 0x000fec0000010000 */
[----:B------:R-:W-:Y:S05]  /*0200*/  @P0 EXIT ;  /* 0x000000000000094d */ /* 0x000fea0003800000 */
[----:B------:R-:W1:Y:S01]  /*0210*/  S2UR UR5, SR_CgaCtaId ;  /* 0x00000000000579c3 */ /* 0x000e620000008800 */
[----:B------:R-:W-:Y:S01]  /*0220*/  UMOV UR4, 0x400 ;  /* 0x0000040000047882 */ /* 0x000fe20000000000 */
[----:B------:R-:W-:Y:S01]  /*0230*/  ISETP.NE.AND P0, PT, R2, RZ, PT ;  /* 0x000000ff0200720c */ /* 0x000fe20003f05270 */
[----:B-1----:R-:W-:-:S06]  /*0240*/  ULEA UR4, UR5, UR4, 0x18 ;  /* 0x0000000405047291 */ /* 0x002fcc000f8ec0ff */
[----:B0-----:R-:W-:-:S06]  /*0250*/  LEA R3, R2, UR4, 0x2 ;  /* 0x0000000402037c11 */ /* 0x001fcc000f8e10ff */
[----:B------:R-:W0:Y:S04]  /*0260*/  LDS R3, [R3] ;  /* 0x0000000003037984 */ /* 0x000e280000000800 */
[----:B0-----:R-:W0:Y:S02]  /*0270*/  SHFL.DOWN PT, R4, R3, 0x8, 0x1f ;  /* 0x09001f0003047f89 */ /* 0x001e2400000e0000 */
[----:B0-----:R-:W-:-:S05]  /*0280*/  FADD R4, R3, R4 ;  /* 0x0000000403047221 */ /* 0x001fca0000000000 */
[----:B------:R-:W0:Y:S02]  /*0290*/  SHFL.DOWN PT, R5, R4, 0x4, 0x1f ;  /* 0x08801f0004057f89 */ /* 0x000e2400000e0000 */
[----:B0-----:R-:W-:-:S05]  /*02a0*/  FADD R5, R4, R5 ;  /* 0x0000000504057221 */ /* 0x001fca0000000000 */
[----:B------:R-:W0:Y:S02]  /*02b0*/  SHFL.DOWN PT, R6, R5, 0x2, 0x1f ;  /* 0x08401f0005067f89 */ /* 0x000e2400000e0000 */
[----:B0-----:R-:W-:-:S05]  /*02c0*/  FADD R6, R5, R6 ;  /* 0x0000000605067221 */ /* 0x001fca0000000000 */
[----:B------:R0:W1:Y:S01]  /*02d0*/  SHFL.DOWN PT, R7, R6, 0x1, 0x1f ;  /* 0x08201f0006077f89 */ /* 0x00006200000e0000 */
[----:B------:R-:W-:Y:S05]  /*02e0*/  @P0 EXIT ;  /* 0x000000000000094d */ /* 0x000fea0003800000 */
[----:B------:R-:W2:Y:S01]  /*02f0*/  LDC.64 R2, c[0x0][0x388] ;  /* 0x0000e200ff027b82 */ /* 0x000ea20000000a00 */
[----:B-1----:R-:W-:Y:S01]  /*0300*/  FADD R7, R6, R7 ;  /* 0x0000000706077221 */ /* 0x002fe20000000000 */
[----:B--2---:R-:W-:-:S05]  /*0310*/  IMAD.WIDE.U32 R2, R0, 0x4, R2 ;  /* 0x0000000400027825 */ /* 0x004fca00078e0002 */
[----:B------:R-:W-:Y:S01]  /*0320*/  STG.E desc[UR6][R2.64], R7 ;  /* 0x0000000702007986 */ /* 0x000fe2000c101906 */
[----:B------:R-:W-:Y:S05]  /*0330*/  EXIT ;  /* 0x000000000000794d */ /* 0x000fea0003800000 */
.L_x_0:
[----:B------:R-:W-:-:S00]  /*0340*/  BRA `(.L_x_0) ;  /* 0xfffffffc00fc7947 */ /* 0x000fc0000383ffff */
[----:B------:R-:W-:-:S00]  /*0350*/  NOP ;  /* 0x0000000000007918 */ /* 0x000fc00000000000 */
        /* <DEDUP_REMOVED lines=10> */
.L_x_1:


//--------------------- .nv.shared._Z9reduceSumPfS_ --------------------------
	.section	.nv.shared._Z9reduceSumPfS_,"aw",@nobits
	.sectionflags	@""
	.align	4
.nv.shared._Z9reduceSumPfS_:
	.zero		1056


//--------------------- .nv.shared.reserved.0     --------------------------
	.section	.nv.shared.reserved.0,"aw",@nobits
	.weak		__nv_reservedSMEM_offset_0_alias
	.size		__nv_reservedSMEM_offset_0_alias, 0, 64
	.other		__nv_reservedSMEM_offset_0_alias,@"STO_CUDA_RESERVED_SHARED STV_DEFAULT"
__nv_reservedSMEM_offset_0_alias:
	.zero		0
	.zero		64


//--------------------- .nv.constant0._Z9reduceSumPfS_ --------------------------
	.section	.nv.constant0._Z9reduceSumPfS_,"a",@progbits
	.sectionflags	@""
	.align	4
.nv.constant0._Z9reduceSumPfS_:
	.zero		912


//--------------------- SYMBOLS --------------------------

	.type		.nv.reservedSmem.offset0,@object
	.size		.nv.reservedSmem.offset0,0x4
	.type		.nv.reservedSmem.cap,@object
	.size		.nv.reservedSmem.cap,0x4
